	.headerflags	@"EF_CUDA_TEXMODE_UNIFIED EF_CUDA_64BIT_ADDRESS EF_CUDA_ACCELERATORS EF_CUDA_SM90 EF_CUDA_VIRTUAL_SM(EF_CUDA_SM90)"
	.elftype	@"ET_EXEC"


//--------------------- .nv.info                  --------------------------
	.section	.nv.info,"",@"SHT_CUDA_INFO"
	.align	4


	//----- nvinfo : EIATTR_REGCOUNT
	.align		4
        /*0000*/ 	.byte	0x04, 0x2f
        /*0002*/ 	.short	(.L_3 - .L_2)
	.align		4
.L_2:
        /*0004*/ 	.word	index@(triton_poi_fused__native_batch_norm_legit_no_training_33)
        /*0008*/ 	.word	0x00000016


	//----- nvinfo : EIATTR_MIN_STACK_SIZE
	.align		4
.L_3:
        /*000c*/ 	.byte	0x04, 0x12
        /*000e*/ 	.short	(.L_5 - .L_4)
	.align		4
.L_4:
        /*0010*/ 	.word	index@(triton_poi_fused__native_batch_norm_legit_no_training_33)
        /*0014*/ 	.word	0x00000000


	//----- nvinfo : EIATTR_FRAME_SIZE
	.align		4
.L_5:
        /*0018*/ 	.byte	0x04, 0x11
        /*001a*/ 	.short	(.L_7 - .L_6)
	.align		4
.L_6:
        /*001c*/ 	.word	index@(triton_poi_fused__native_batch_norm_legit_no_training_33)
        /*0020*/ 	.word	0x00000000


	//----- nvinfo : EIATTR_MIN_STACK_SIZE
	.align		4
.L_7:
        /*0024*/ 	.byte	0x04, 0x12
        /*0026*/ 	.short	(.L_9 - .L_8)
	.align		4
.L_8:
        /*0028*/ 	.word	index@(triton_poi_fused__native_batch_norm_legit_no_training_33)
        /*002c*/ 	.word	0x00000000
.L_9:


//--------------------- .nv.info.triton_poi_fused__native_batch_norm_legit_no_training_33 --------------------------
	.section	.nv.info.triton_poi_fused__native_batch_norm_legit_no_training_33,"",@"SHT_CUDA_INFO"
	.sectionflags	@""
	.align	4


	//----- nvinfo : EIATTR_CUDA_API_VERSION
	.align		4
        /*0000*/ 	.byte	0x04, 0x37
        /*0002*/ 	.short	(.L_11 - .L_10)
.L_10:
        /*0004*/ 	.word	0x0000007c


	//----- nvinfo : EIATTR_KPARAM_INFO
	.align		4
.L_11:
        /*0008*/ 	.byte	0x04, 0x17
        /*000a*/ 	.short	(.L_13 - .L_12)
.L_12:
        /*000c*/ 	.word	0x00000000
        /*0010*/ 	.short	0x0006
        /*0012*/ 	.short	0x0030
        /*0014*/ 	.byte	0x00, 0xf0, 0x11, 0x00


	//----- nvinfo : EIATTR_KPARAM_INFO
	.align		4
.L_13:
        /*0018*/ 	.byte	0x04, 0x17
        /*001a*/ 	.short	(.L_15 - .L_14)
.L_14:
        /*001c*/ 	.word	0x00000000
        /*0020*/ 	.short	0x0005
        /*0022*/ 	.short	0x0028
        /*0024*/ 	.byte	0x00, 0xf4, 0x21, 0x00


	//----- nvinfo : EIATTR_KPARAM_INFO
	.align		4
.L_15:
        /*0028*/ 	.byte	0x04, 0x17
        /*002a*/ 	.short	(.L_17 - .L_16)
.L_16:
        /*002c*/ 	.word	0x00000000
        /*0030*/ 	.short	0x0004
        /*0032*/ 	.short	0x0020
        /*0034*/ 	.byte	0x00, 0xf4, 0x21, 0x00


	//----- nvinfo : EIATTR_KPARAM_INFO
	.align		4
.L_17:
        /*0038*/ 	.byte	0x04, 0x17
        /*003a*/ 	.short	(.L_19 - .L_18)
.L_18:
        /*003c*/ 	.word	0x00000000
        /*0040*/ 	.short	0x0003
        /*0042*/ 	.short	0x0018
        /*0044*/ 	.byte	0x00, 0xf4, 0x21, 0x00


	//----- nvinfo : EIATTR_KPARAM_INFO
	.align		4
.L_19:
        /*0048*/ 	.byte	0x04, 0x17
        /*004a*/ 	.short	(.L_21 - .L_20)
.L_20:
        /*004c*/ 	.word	0x00000000
        /*0050*/ 	.short	0x0002
        /*0052*/ 	.short	0x0010
        /*0054*/ 	.byte	0x00, 0xf4, 0x21, 0x00


	//----- nvinfo : EIATTR_KPARAM_INFO
	.align		4
.L_21:
        /*0058*/ 	.byte	0x04, 0x17
        /*005a*/ 	.short	(.L_23 - .L_22)
.L_22:
        /*005c*/ 	.word	0x00000000
        /*0060*/ 	.short	0x0001
        /*0062*/ 	.short	0x0008
        /*0064*/ 	.byte	0x00, 0xf4, 0x21, 0x00


	//----- nvinfo : EIATTR_KPARAM_INFO
	.align		4
.L_23:
        /*0068*/ 	.byte	0x04, 0x17
        /*006a*/ 	.short	(.L_25 - .L_24)
.L_24:
        /*006c*/ 	.word	0x00000000
        /*0070*/ 	.short	0x0000
        /*0072*/ 	.short	0x0000
        /*0074*/ 	.byte	0x00, 0xf4, 0x21, 0x00


	//----- nvinfo : EIATTR_SPARSE_MMA_MASK
	.align		4
.L_25:
        /*0078*/ 	.byte	0x03, 0x50
        /*007a*/ 	.short	0x0000


	//----- nvinfo : EIATTR_MAXREG_COUNT
	.align		4
        /*007c*/ 	.byte	0x03, 0x1b
        /*007e*/ 	.short	0x00ff


	//----- nvinfo : EIATTR_EXIT_INSTR_OFFSETS
	.align		4
        /*0080*/ 	.byte	0x04, 0x1c
        /*0082*/ 	.short	(.L_27 - .L_26)


	//   ....[0]....
.L_26:
        /*0084*/ 	.word	0x000003e0


	//   ....[1]....
        /*0088*/ 	.word	0x00000400


	//----- nvinfo : EIATTR_REQNTID
	.align		4
.L_27:
        /*008c*/ 	.byte	0x04, 0x10
        /*008e*/ 	.short	(.L_29 - .L_28)
.L_28:
        /*0090*/ 	.word	0x00000080
        /*0094*/ 	.word	0x00000001
        /*0098*/ 	.word	0x00000001


	//----- nvinfo : EIATTR_CBANK_PARAM_SIZE
	.align		4
.L_29:
        /*009c*/ 	.byte	0x03, 0x19
        /*009e*/ 	.short	0x0034


	//----- nvinfo : EIATTR_PARAM_CBANK
	.align		4
        /*00a0*/ 	.byte	0x04, 0x0a
        /*00a2*/ 	.short	(.L_31 - .L_30)
	.align		4
.L_30:
        /*00a4*/ 	.word	index@(.nv.constant0.triton_poi_fused__native_batch_norm_legit_no_training_33)
        /*00a8*/ 	.short	0x0210
        /*00aa*/ 	.short	0x0034


	//----- nvinfo : EIATTR_SW_WAR
	.align		4
.L_31:
        /*00ac*/ 	.byte	0x04, 0x36
        /*00ae*/ 	.short	(.L_33 - .L_32)
.L_32:
        /*00b0*/ 	.word	0x00000008
.L_33:


//--------------------- .nv.callgraph             --------------------------
	.section	.nv.callgraph,"",@"SHT_CUDA_CALLGRAPH"
	.align	4
	.sectionentsize	8
	.align		4
        /*0000*/ 	.word	0x00000000
	.align		4
        /*0004*/ 	.word	0xffffffff
	.align		4
        /*0008*/ 	.word	0x00000000
	.align		4
        /*000c*/ 	.word	0xfffffffe
	.align		4
        /*0010*/ 	.word	0x00000000
	.align		4
        /*0014*/ 	.word	0xfffffffd
	.align		4
        /*0018*/ 	.word	0x00000000
	.align		4
        /*001c*/ 	.word	0xfffffffc


//--------------------- .nv.constant4             --------------------------
	.section	.nv.constant4,"a",@progbits
	.align	8
	.align		8
.nv.constant4:
        /*0000*/ 	.dword	_$_str
	.align		8
        /*0008*/ 	.dword	_$_str_$_2


//--------------------- .text.triton_poi_fused__native_batch_norm_legit_no_training_33 --------------------------
	.section	.text.triton_poi_fused__native_batch_norm_legit_no_training_33,"ax",@progbits
	.align	128
        .global         triton_poi_fused__native_batch_norm_legit_no_training_33
        .type           triton_poi_fused__native_batch_norm_legit_no_training_33,@function
        .size           triton_poi_fused__native_batch_norm_legit_no_training_33,(.L_x_1 - triton_poi_fused__native_batch_norm_legit_no_training_33)
        .other          triton_poi_fused__native_batch_norm_legit_no_training_33,@"STO_CUDA_ENTRY STV_DEFAULT"
triton_poi_fused__native_batch_norm_legit_no_training_33:
.text.triton_poi_fused__native_batch_norm_legit_no_training_33:
[----:B------:R-:W0:Y:S01]  /*0000*/  LDC R1, c[0x0][0x28] ;  /* 0x00000a00ff017b82 */ /* 0x000e220000000800 */
[----:B------:R-:W1:Y:S07]  /*0010*/  S2R R0, SR_TID.X ;  /* 0x0000000000007919 */ /* 0x000e6e0000002100 */
[----:B------:R-:W2:Y:S01]  /*0020*/  LDC.64 R8, c[0x0][0x220] ;  /* 0x00008800ff087b82 */ /* 0x000ea20000000a00 */
[----:B------:R-:W-:Y:S01]  /*0030*/  ULDC.64 UR4, c[0x0][0x208] ;  /* 0x0000820000047ab9 */ /* 0x000fe20000000a00 */
[----:B------:R-:W3:Y:S06]  /*0040*/  S2R R5, SR_CTAID.X ;  /* 0x0000000000057919 */ /* 0x000eec0000002500 */
[----:B------:R-:W4:Y:S08]  /*0050*/  LDC.64 R12, c[0x0][0x210] ;  /* 0x00008400ff0c7b82 */ /* 0x000f300000000a00 */
[----:B------:R-:W5:Y:S08]  /*0060*/  LDC.64 R14, c[0x0][0x218] ;  /* 0x00008600ff0e7b82 */ /* 0x000f700000000a00 */
[----:B------:R-:W5:Y:S01]  /*0070*/  LDC.64 R16, c[0x0][0x228] ;  /* 0x00008a00ff107b82 */ /* 0x000f620000000a00 */
[----:B-1----:R-:W-:-:S07]  /*0080*/  SHF.L.U32 R0, R0, 0x1, RZ ;  /* 0x0000000100007819 */ /* 0x002fce00000006ff */
[----:B------:R-:W1:Y:S01]  /*0090*/  LDC.64 R18, c[0x0][0x230] ;  /* 0x00008c00ff127b82 */ /* 0x000e620000000a00 */
[----:B---3--:R-:W-:Y:S02]  /*00a0*/  SHF.R.S32.HI R3, RZ, 0x17, R5 ;  /* 0x00000017ff037819 */ /* 0x008fe40000011405 */
[----:B------:R-:W-:Y:S02]  /*00b0*/  LOP3.LUT R0, R0, 0xfe, RZ, 0xc0, !PT ;  /* 0x000000fe00007812 */ /* 0x000fe400078ec0ff */
[----:B------:R-:W-:Y:S02]  /*00c0*/  SGXT R3, R3, 0x1 ;  /* 0x000000010303781a */ /* 0x000fe40000000200 */
[----:B------:R-:W-:-:S04]  /*00d0*/  LEA R0, R5, R0, 0x8 ;  /* 0x0000000005007211 */ /* 0x000fc800078e40ff */
[----:B------:R-:W-:Y:S02]  /*00e0*/  LEA.HI R3, R3, R0, RZ, 0x8 ;  /* 0x0000000003037211 */ /* 0x000fe400078f40ff */
[----:B------:R-:W-:Y:S02]  /*00f0*/  ISETP.GE.AND P4, PT, R0, 0x400, PT ;  /* 0x000004000000780c */ /* 0x000fe40003f86270 */
[----:B------:R-:W-:-:S04]  /*0100*/  LOP3.LUT R3, R3, 0xffffff00, RZ, 0xc0, !PT ;  /* 0xffffff0003037812 */ /* 0x000fc800078ec0ff */
[----:B------:R-:W-:Y:S02]  /*0110*/  IADD3 R11, R0, -R3, RZ ;  /* 0x80000003000b7210 */ /* 0x000fe40007ffe0ff */
[----:B------:R-:W-:-:S03]  /*0120*/  CS2R R2, SRZ ;  /* 0x0000000000027805 */ /* 0x000fc6000001ff00 */
[----:B--2---:R-:W-:-:S05]  /*0130*/  IMAD.WIDE R8, R11, 0x4, R8 ;  /* 0x000000040b087825 */ /* 0x004fca00078e0208 */
[----:B------:R2:W3:Y:S01]  /*0140*/  @!P4 LDG.E.EL.64 R2, desc[UR4][R8.64] ;  /* 0x000000040802c981 */ /* 0x0004e2000c2e1b00 */
[----:B------:R-:W-:Y:S02]  /*0150*/  CS2R R4, SRZ ;  /* 0x0000000000047805 */ /* 0x000fe4000001ff00 */
[----:B------:R-:W-:Y:S01]  /*0160*/  CS2R R6, SRZ ;  /* 0x0000000000067805 */ /* 0x000fe2000001ff00 */
[----:B----4-:R-:W-:-:S04]  /*0170*/  IMAD.WIDE R12, R0, 0x4, R12 ;  /* 0x00000004000c7825 */ /* 0x010fc800078e020c */
[C---:B-----5:R-:W-:Y:S01]  /*0180*/  IMAD.WIDE R14, R11.reuse, 0x4, R14 ;  /* 0x000000040b0e7825 */ /* 0x060fe200078e020e */
[----:B------:R-:W4:Y:S04]  /*0190*/  @!P4 LDG.E.64 R4, desc[UR4][R12.64] ;  /* 0x000000040c04c981 */ /* 0x000f28000c1e1b00 */
[----:B------:R5:W4:Y:S01]  /*01a0*/  @!P4 LDG.E.EL.64 R6, desc[UR4][R14.64] ;  /* 0x000000040e06c981 */ /* 0x000b22000c2e1b00 */
[----:B0-----:R-:W-:Y:S01]  /*01b0*/  IMAD.WIDE R16, R11, 0x4, R16 ;  /* 0x000000040b107825 */ /* 0x001fe200078e0210 */
[----:B--2---:R-:W-:-:S03]  /*01c0*/  CS2R R8, SRZ ;  /* 0x0000000000087805 */ /* 0x004fc6000001ff00 */
[----:B-1----:R-:W-:Y:S01]  /*01d0*/  IMAD.WIDE R18, R11, 0x4, R18 ;  /* 0x000000040b127825 */ /* 0x002fe200078e0212 */
[----:B------:R-:W-:-:S04]  /*01e0*/  CS2R R10, SRZ ;  /* 0x00000000000a7805 */ /* 0x000fc8000001ff00 */
[----:B------:R-:W2:Y:S04]  /*01f0*/  @!P4 LDG.E.EL.64 R8, desc[UR4][R18.64] ;  /* 0x000000041208c981 */ /* 0x000ea8000c2e1b00 */
[----:B------:R-:W2:Y:S01]  /*0200*/  @!P4 LDG.E.EL.64 R10, desc[UR4][R16.64] ;  /* 0x00000004100ac981 */ /* 0x000ea2000c2e1b00 */
[----:B-----5:R-:W-:Y:S01]  /*0210*/  HFMA2.MMA R15, -RZ, RZ, 1.625, 0 ;  /* 0x3e800000ff0f7435 */ /* 0x020fe200000001ff */
[----:B---3--:R-:W-:Y:S01]  /*0220*/  FADD R2, R2, 0.0010000000474974513054 ;  /* 0x3a83126f02027421 */ /* 0x008fe20000000000 */
[----:B------:R-:W-:-:S03]  /*0230*/  FADD R12, R3, 0.0010000000474974513054 ;  /* 0x3a83126f030c7421 */ /* 0x000fc60000000000 */
[----:B------:R0:W1:Y:S08]  /*0240*/  MUFU.SQRT R13, R2 ;  /* 0x00000002000d7308 */ /* 0x0000700000002000 */
[----:B------:R-:W3:Y:S01]  /*0250*/  MUFU.SQRT R14, R12 ;  /* 0x0000000c000e7308 */ /* 0x000ee20000002000 */
[----:B0-----:R-:W0:Y:S01]  /*0260*/  LDC.64 R2, c[0x0][0x238] ;  /* 0x00008e00ff027b82 */ /* 0x001e220000000a00 */
[----:B-1----:R-:W-:-:S02]  /*0270*/  FSETP.GT.AND P0, PT, R13, 8.50705917302346158658e+37, PT ;  /* 0x7e8000000d00780b */ /* 0x002fc40003f04000 */
[----:B------:R-:W-:Y:S02]  /*0280*/  FSETP.GEU.AND P2, PT, R13, 1.175494350822287508e-38, PT ;  /* 0x008000000d00780b */ /* 0x000fe40003f4e000 */
[C---:B---3--:R-:W-:Y:S02]  /*0290*/  FSETP.GT.AND P1, PT, R14.reuse, 8.50705917302346158658e+37, PT ;  /* 0x7e8000000e00780b */ /* 0x048fe40003f24000 */
[----:B------:R-:W-:-:S07]  /*02a0*/  FSETP.GEU.AND P3, PT, R14, 1.175494350822287508e-38, PT ;  /* 0x008000000e00780b */ /* 0x000fce0003f6e000 */
[----:B------:R-:W-:-:S04]  /*02b0*/  @P0 FMUL R13, R13, 0.25 ;  /* 0x3e8000000d0d0820 */ /* 0x000fc80000400000 */
[----:B------:R-:W-:Y:S01]  /*02c0*/  @!P2 FMUL R13, R13, 16777216 ;  /* 0x4b8000000d0da820 */ /* 0x000fe20000400000 */
[----:B------:R-:W-:-:S04]  /*02d0*/  @P1 FMUL R14, R14, 0.25 ;  /* 0x3e8000000e0e1820 */ /* 0x000fc80000400000 */
[----:B------:R-:W-:Y:S01]  /*02e0*/  @!P3 FMUL R14, R14, 16777216 ;  /* 0x4b8000000e0eb820 */ /* 0x000fe20000400000 */
[----:B------:R-:W1:Y:S01]  /*02f0*/  MUFU.RCP R13, R13 ;  /* 0x0000000d000d7308 */ /* 0x000e620000001000 */
[----:B------:R-:W-:-:S07]  /*0300*/  FSEL R12, R15, 1, P0 ;  /* 0x3f8000000f0c7808 */ /* 0x000fce0000000000 */
[----:B------:R-:W3:Y:S01]  /*0310*/  MUFU.RCP R14, R14 ;  /* 0x0000000e000e7308 */ /* 0x000ee20000001000 */
[----:B------:R-:W-:Y:S01]  /*0320*/  FSEL R15, R15, 1, P1 ;  /* 0x3f8000000f0f7808 */ /* 0x000fe20000800000 */
[----:B------:R-:W-:Y:S01]  /*0330*/  @!P2 FMUL R12, R12, 16777216 ;  /* 0x4b8000000c0ca820 */ /* 0x000fe20000400000 */
[----:B----4-:R-:W-:-:S03]  /*0340*/  FADD R4, -R6, R4 ;  /* 0x0000000406047221 */ /* 0x010fc60000000100 */
[----:B------:R-:W-:Y:S01]  /*0350*/  @!P3 FMUL R15, R15, 16777216 ;  /* 0x4b8000000f0fb820 */ /* 0x000fe20000400000 */
[----:B------:R-:W-:Y:S01]  /*0360*/  FADD R5, -R7, R5 ;  /* 0x0000000507057221 */ /* 0x000fe20000000100 */
[----:B-1----:R-:W-:Y:S02]  /*0370*/  FMUL R13, R13, R12 ;  /* 0x0000000c0d0d7220 */ /* 0x002fe40000400000 */
[----:B---3--:R-:W-:Y:S02]  /*0380*/  FMUL R6, R14, R15 ;  /* 0x0000000f0e067220 */ /* 0x008fe40000400000 */
[----:B------:R-:W-:Y:S02]  /*0390*/  FMUL R13, R4, R13 ;  /* 0x0000000d040d7220 */ /* 0x000fe40000400000 */
[----:B------:R-:W-:Y:S01]  /*03a0*/  FMUL R6, R5, R6 ;  /* 0x0000000605067220 */ /* 0x000fe20000400000 */
[----:B0-----:R-:W-:-:S04]  /*03b0*/  IMAD.WIDE R2, R0, 0x4, R2 ;  /* 0x0000000400027825 */ /* 0x001fc800078e0202 */
[----:B--2---:R-:W-:Y:S01]  /*03c0*/  FFMA R8, R13, R10, R8 ;  /* 0x0000000a0d087223 */ /* 0x004fe20000000008 */
[----:B------:R-:W-:Y:S01]  /*03d0*/  FFMA R9, R6, R11, R9 ;  /* 0x0000000b06097223 */ /* 0x000fe20000000009 */
[----:B------:R-:W-:Y:S06]  /*03e0*/  @P4 EXIT ;  /* 0x000000000000494d */ /* 0x000fec0003800000 */
[----:B------:R-:W-:Y:S01]  /*03f0*/  STG.E.64 desc[UR4][R2.64], R8 ;  /* 0x0000000802007986 */ /* 0x000fe2000c101b04 */
[----:B------:R-:W-:Y:S05]  /*0400*/  EXIT ;  /* 0x000000000000794d */ /* 0x000fea0003800000 */
.L_x_0:
[----:B------:R-:W-:-:S00]  /*0410*/  BRA `(.L_x_0) ;  /* 0xfffffffc00fc7947 */ /* 0x000fc0000383ffff */
[----:B------:R-:W-:-:S00]  /*0420*/  NOP ;  /* 0x0000000000007918 */ /* 0x000fc00000000000 */
        /* <DEDUP_REMOVED lines=13> */
.L_x_1:


//--------------------- .nv.global.init           --------------------------
	.section	.nv.global.init,"aw",@progbits
.nv.global.init:
	.type		_$_str,@object
	.size		_$_str,(_$_str_$_2 - _$_str)
_$_str:
        /*0000*/ 	.byte	0x5f, 0x5f, 0x43, 0x55, 0x44, 0x41, 0x5f, 0x46, 0x54, 0x5a, 0x00
	.type		_$_str_$_2,@object
	.size		_$_str_$_2,(.L_1 - _$_str_$_2)
_$_str_$_2:
        /*000b*/ 	.byte	0x5f, 0x5f, 0x43, 0x55, 0x44, 0x41, 0x5f, 0x50, 0x52, 0x45, 0x43, 0x5f, 0x53, 0x51, 0x52, 0x54
        /*001b*/ 	.byte	0x00
.L_1:


//--------------------- .nv.constant0.triton_poi_fused__native_batch_norm_legit_no_training_33 --------------------------
	.section	.nv.constant0.triton_poi_fused__native_batch_norm_legit_no_training_33,"a",@progbits
	.sectionflags	@""
	.align	4
.nv.constant0.triton_poi_fused__native_batch_norm_legit_no_training_33:
	.zero		580
